//
// Generated by NVIDIA NVVM Compiler
//
// Compiler Build ID: CL-36424714
// Cuda compilation tools, release 13.0, V13.0.88
// Based on NVVM 20.0.0
//

.version 9.0
.target sm_100
.address_size 64

	// .globl	_Z6insertPii

.visible .entry _Z6insertPii(
	.param .u64 .ptr .align 1 _Z6insertPii_param_0,
	.param .u32 _Z6insertPii_param_1
)
{
	.reg .pred 	%p<3>;
	.reg .b32 	%r<9>;
	.reg .b64 	%rd<5>;

	ld.param.u64 	%rd2, [_Z6insertPii_param_0];
	ld.param.u32 	%r4, [_Z6insertPii_param_1];
	mov.u32 	%r5, %ctaid.x;
	mov.u32 	%r6, %ntid.x;
	mov.u32 	%r7, %tid.x;
	mad.lo.s32 	%r1, %r5, %r6, %r7;
	add.s32 	%r8, %r4, -1;
	setp.ge.s32 	%p1, %r1, %r8;
	@%p1 bra 	$L__BB0_3;
	cvta.to.global.u64 	%rd3, %rd2;
	mul.wide.s32 	%rd4, %r1, 4;
	add.s64 	%rd1, %rd3, %rd4;
	ld.global.u32 	%r2, [%rd1];
	ld.global.u32 	%r3, [%rd1+4];
	setp.le.s32 	%p2, %r2, %r3;
	@%p2 bra 	$L__BB0_3;
	st.global.u32 	[%rd1], %r3;
	st.global.u32 	[%rd1+4], %r2;
$L__BB0_3:
	ret;

}


// ===== COMPILED SASS (sm_100) =====

	.target	sm_100

	.elftype	@"ET_EXEC"


//--------------------- .note.nv.tkinfo           --------------------------
	.section	.note.nv.tkinfo,"",@"SHT_NOTE"
	.sectionflags	@"SHF_NOTE_NV_TKINFO"
	.tkinfo
        /*0018*/ 	.word	0x00000002
        /*0030*/ 	.string	""
        /*0030*/ 	.string	"ptxas"
        /*0030*/ 	.string	"Cuda compilation tools, release 13.0, V13.0.88"
        /*0030*/ 	.string	"Build cuda_13.0.r13.0/compiler.36424714_0"
        /*0030*/ 	.string	"-arch sm_100 -m 64 "



//--------------------- .note.nv.cuinfo           --------------------------
	.section	.note.nv.cuinfo,"",@"SHT_NOTE"
	.sectionflags	@"SHF_NOTE_NV_CUINFO"
        /*0018*/ 	.short	0x0002
        /*001a*/ 	.short	0x0064
        /*001c*/ 	.short	0x0082
	.zero		2


//--------------------- .nv.info                  --------------------------
	.section	.nv.info,"",@"SHT_CUDA_INFO"
	.align	4


	//----- nvinfo : EIATTR_REGCOUNT
	.align		4
        /*0000*/ 	.byte	0x04, 0x2f
        /*0002*/ 	.short	(.L_1 - .L_0)
	.align		4
.L_0:
        /*0004*/ 	.word	index@(_Z6insertPii)
        /*0008*/ 	.word	0x00000008


	//----- nvinfo : EIATTR_FRAME_SIZE
	.align		4
.L_1:
        /*000c*/ 	.byte	0x04, 0x11
        /*000e*/ 	.short	(.L_3 - .L_2)
	.align		4
.L_2:
        /*0010*/ 	.word	index@(_Z6insertPii)
        /*0014*/ 	.word	0x00000000


	//----- nvinfo : EIATTR_MIN_STACK_SIZE
	.align		4
.L_3:
        /*0018*/ 	.byte	0x04, 0x12
        /*001a*/ 	.short	(.L_5 - .L_4)
	.align		4
.L_4:
        /*001c*/ 	.word	index@(_Z6insertPii)
        /*0020*/ 	.word	0x00000000
.L_5:


//--------------------- .nv.compat                --------------------------
	.section	.nv.compat,"",@"SHT_CUDA_COMPAT_INFO"
	.align	4
        /*0000*/ 	.byte	0x02, 0x09, 0x00, 0x00, 0x02, 0x02, 0x01, 0x00, 0x02, 0x05, 0x05, 0x00, 0x03, 0x07, 0x01, 0x01
        /*0010*/ 	.byte	0x02, 0x03, 0x00, 0x00, 0x02, 0x06, 0x01, 0x00, 0x04, 0x0b, 0x08, 0x00, 0x09, 0x00, 0x00, 0x00
        /*0020*/ 	.byte	0x00, 0x00, 0x00, 0x00


//--------------------- .nv.info._Z6insertPii     --------------------------
	.section	.nv.info._Z6insertPii,"",@"SHT_CUDA_INFO"
	.sectionflags	@""
	.align	4


	//----- nvinfo : EIATTR_CUDA_API_VERSION
	.align		4
        /*0000*/ 	.byte	0x04, 0x37
        /*0002*/ 	.short	(.L_7 - .L_6)
.L_6:
        /*0004*/ 	.word	0x00000082


	//----- nvinfo : EIATTR_KPARAM_INFO
	.align		4
.L_7:
        /*0008*/ 	.byte	0x04, 0x17
        /*000a*/ 	.short	(.L_9 - .L_8)
.L_8:
        /*000c*/ 	.word	0x00000000
        /*0010*/ 	.short	0x0001
        /*0012*/ 	.short	0x0008
        /*0014*/ 	.byte	0x00, 0xf0, 0x11, 0x00


	//----- nvinfo : EIATTR_KPARAM_INFO
	.align		4
.L_9:
        /*0018*/ 	.byte	0x04, 0x17
        /*001a*/ 	.short	(.L_11 - .L_10)
.L_10:
        /*001c*/ 	.word	0x00000000
        /*0020*/ 	.short	0x0000
        /*0022*/ 	.short	0x0000
        /*0024*/ 	.byte	0x00, 0xf5, 0x21, 0x00


	//----- nvinfo : EIATTR_SPARSE_MMA_MASK
	.align		4
.L_11:
        /*0028*/ 	.byte	0x03, 0x50
        /*002a*/ 	.short	0x0000


	//----- nvinfo : EIATTR_MAXREG_COUNT
	.align		4
        /*002c*/ 	.byte	0x03, 0x1b
        /*002e*/ 	.short	0x00ff


	//----- nvinfo : EIATTR_MERCURY_ISA_VERSION
	.align		4
        /*0030*/ 	.byte	0x03, 0x5f
        /*0032*/ 	.short	0x0101


	//----- nvinfo : EIATTR_VRC_CTA_INIT_COUNT
	.align		4
        /*0034*/ 	.byte	0x02, 0x4a
	.zero		1
	.zero		1


	//----- nvinfo : EIATTR_EXIT_INSTR_OFFSETS
	.align		4
        /*0038*/ 	.byte	0x04, 0x1c
        /*003a*/ 	.short	(.L_13 - .L_12)


	//   ....[0]....
.L_12:
        /*003c*/ 	.word	0x00000080


	//   ....[1]....
        /*0040*/ 	.word	0x000000f0


	//   ....[2]....
        /*0044*/ 	.word	0x00000120


	//----- nvinfo : EIATTR_CBANK_PARAM_SIZE
	.align		4
.L_13:
        /*0048*/ 	.byte	0x03, 0x19
        /*004a*/ 	.short	0x000c


	//----- nvinfo : EIATTR_PARAM_CBANK
	.align		4
        /*004c*/ 	.byte	0x04, 0x0a
        /*004e*/ 	.short	(.L_15 - .L_14)
	.align		4
.L_14:
        /*0050*/ 	.word	index@(.nv.constant0._Z6insertPii)
        /*0054*/ 	.short	0x0380
        /*0056*/ 	.short	0x000c


	//----- nvinfo : EIATTR_SW_WAR
	.align		4
.L_15:
        /*0058*/ 	.byte	0x04, 0x36
        /*005a*/ 	.short	(.L_17 - .L_16)
.L_16:
        /*005c*/ 	.word	0x00000008
.L_17:


//--------------------- .nv.callgraph             --------------------------
	.section	.nv.callgraph,"",@"SHT_CUDA_CALLGRAPH"
	.align	4
	.sectionentsize	8
	.align		4
        /*0000*/ 	.word	0x00000000
	.align		4
        /*0004*/ 	.word	0xffffffff
	.align		4
        /*0008*/ 	.word	0x00000000
	.align		4
        /*000c*/ 	.word	0xfffffffe
	.align		4
        /*0010*/ 	.word	0x00000000
	.align		4
        /*0014*/ 	.word	0xfffffffd
	.align		4
        /*0018*/ 	.word	0x00000000
	.align		4
        /*001c*/ 	.word	0xfffffffc


//--------------------- .text._Z6insertPii        --------------------------
	.section	.text._Z6insertPii,"ax",@progbits
	.align	128
        .global         _Z6insertPii
        .type           _Z6insertPii,@function
        .size           _Z6insertPii,(.L_x_1 - _Z6insertPii)
        .other          _Z6insertPii,@"STO_CUDA_ENTRY STV_DEFAULT"
_Z6insertPii:
.text._Z6insertPii:
[----:B------:R-:W-:Y:S01]  /*0000*/  LDC R1, c[0x0][0x37c] ;  /* 0x0000df00ff017b82 */ /* 0x000fe20000000800 */
[----:B------:R-:W0:Y:S07]  /*0010*/  S2R R0, SR_TID.X ;  /* 0x0000000000007919 */ /* 0x000e2e0000002100 */
[----:B------:R-:W0:Y:S01]  /*0020*/  S2UR UR5, SR_CTAID.X ;  /* 0x00000000000579c3 */ /* 0x000e220000002500 */
[----:B------:R-:W1:Y:S07]  /*0030*/  LDCU UR4, c[0x0][0x388] ;  /* 0x00007100ff0477ac */ /* 0x000e6e0008000800 */
[----:B------:R-:W0:Y:S01]  /*0040*/  LDC R5, c[0x0][0x360] ;  /* 0x0000d800ff057b82 */ /* 0x000e220000000800 */
[----:B-1----:R-:W-:Y:S01]  /*0050*/  UIADD3 UR4, UPT, UPT, UR4, -0x1, URZ ;  /* 0xffffffff04047890 */ /* 0x002fe2000fffe0ff */
[----:B0-----:R-:W-:-:S05]  /*0060*/  IMAD R5, R5, UR5, R0 ;  /* 0x0000000505057c24 */ /* 0x001fca000f8e0200 */
[----:B------:R-:W-:-:S13]  /*0070*/  ISETP.GE.AND P0, PT, R5, UR4, PT ;  /* 0x0000000405007c0c */ /* 0x000fda000bf06270 */
[----:B------:R-:W-:Y:S05]  /*0080*/  @P0 EXIT ;  /* 0x000000000000094d */ /* 0x000fea0003800000 */
[----:B------:R-:W0:Y:S01]  /*0090*/  LDC.64 R2, c[0x0][0x380] ;  /* 0x0000e000ff027b82 */ /* 0x000e220000000a00 */
[----:B------:R-:W1:Y:S01]  /*00a0*/  LDCU.64 UR4, c[0x0][0x358] ;  /* 0x00006b00ff0477ac */ /* 0x000e620008000a00 */
[----:B0-----:R-:W-:-:S05]  /*00b0*/  IMAD.WIDE R2, R5, 0x4, R2 ;  /* 0x0000000405027825 */ /* 0x001fca00078e0202 */
[----:B-1----:R-:W2:Y:S04]  /*00c0*/  LDG.E R5, desc[UR4][R2.64] ;  /* 0x0000000402057981 */ /* 0x002ea8000c1e1900 */
[----:B------:R-:W2:Y:S02]  /*00d0*/  LDG.E R0, desc[UR4][R2.64+0x4] ;  /* 0x0000040402007981 */ /* 0x000ea4000c1e1900 */
[----:B--2---:R-:W-:-:S13]  /*00e0*/  ISETP.GT.AND P0, PT, R5, R0, PT ;  /* 0x000000000500720c */ /* 0x004fda0003f04270 */
[----:B------:R-:W-:Y:S05]  /*00f0*/  @!P0 EXIT ;  /* 0x000000000000894d */ /* 0x000fea0003800000 */
[----:B------:R-:W-:Y:S04]  /*0100*/  STG.E desc[UR4][R2.64], R0 ;  /* 0x0000000002007986 */ /* 0x000fe8000c101904 */
[----:B------:R-:W-:Y:S01]  /*0110*/  STG.E desc[UR4][R2.64+0x4], R5 ;  /* 0x0000040502007986 */ /* 0x000fe2000c101904 */
[----:B------:R-:W-:Y:S05]  /*0120*/  EXIT ;  /* 0x000000000000794d */ /* 0x000fea0003800000 */
.L_x_0:
[----:B------:R-:W-:-:S00]  /*0130*/  BRA `(.L_x_0) ;  /* 0xfffffffc00fc7947 */ /* 0x000fc0000383ffff */
[----:B------:R-:W-:-:S00]  /*0140*/  NOP ;  /* 0x0000000000007918 */ /* 0x000fc00000000000 */
        /* <DEDUP_REMOVED lines=11> */
.L_x_1:


//--------------------- .nv.shared.reserved.0     --------------------------
	.section	.nv.shared.reserved.0,"aw",@nobits
	.weak		__nv_reservedSMEM_offset_0_alias
	.size		__nv_reservedSMEM_offset_0_alias, 0, 64
	.other		__nv_reservedSMEM_offset_0_alias,@"STO_CUDA_RESERVED_SHARED STV_DEFAULT"
__nv_reservedSMEM_offset_0_alias:
	.zero		0
	.zero		64


//--------------------- .nv.constant0._Z6insertPii --------------------------
	.section	.nv.constant0._Z6insertPii,"a",@progbits
	.sectionflags	@""
	.align	4
.nv.constant0._Z6insertPii:
	.zero		908


//--------------------- SYMBOLS --------------------------

	.type		.nv.reservedSmem.offset0,@object
	.size		.nv.reservedSmem.offset0,0x4
